//
// Generated by NVIDIA NVVM Compiler
//
// Compiler Build ID: CL-36424714
// Cuda compilation tools, release 13.0, V13.0.88
// Based on NVVM 20.0.0
//

.version 9.0
.target sm_100
.address_size 64

	// .globl	_Z8cudaConvPfS_S_iii
.extern .shared .align 16 .b8 sdata[];

.visible .entry _Z8cudaConvPfS_S_iii(
	.param .u64 .ptr .align 1 _Z8cudaConvPfS_S_iii_param_0,
	.param .u64 .ptr .align 1 _Z8cudaConvPfS_S_iii_param_1,
	.param .u64 .ptr .align 1 _Z8cudaConvPfS_S_iii_param_2,
	.param .u32 _Z8cudaConvPfS_S_iii_param_3,
	.param .u32 _Z8cudaConvPfS_S_iii_param_4,
	.param .u32 _Z8cudaConvPfS_S_iii_param_5
)
{
	.reg .pred 	%p<12>;
	.reg .b32 	%r<104>;
	.reg .b32 	%f<66>;
	.reg .b64 	%rd<20>;

	ld.param.u64 	%rd5, [_Z8cudaConvPfS_S_iii_param_0];
	ld.param.u64 	%rd3, [_Z8cudaConvPfS_S_iii_param_1];
	ld.param.u64 	%rd4, [_Z8cudaConvPfS_S_iii_param_2];
	ld.param.u32 	%r40, [_Z8cudaConvPfS_S_iii_param_3];
	ld.param.u32 	%r41, [_Z8cudaConvPfS_S_iii_param_4];
	ld.param.u32 	%r42, [_Z8cudaConvPfS_S_iii_param_5];
	cvta.to.global.u64 	%rd1, %rd5;
	mov.u32 	%r1, %ctaid.x;
	add.s32 	%r43, %r42, -1;
	shr.u32 	%r44, %r43, 31;
	add.s32 	%r45, %r43, %r44;
	shr.s32 	%r46, %r45, 1;
	add.s32 	%r47, %r46, %r1;
	mov.u32 	%r2, %tid.x;
	add.s32 	%r48, %r46, %r2;
	mad.lo.s32 	%r3, %r47, %r40, %r48;
	mul.lo.s32 	%r49, %r42, %r42;
	setp.ge.u32 	%p1, %r2, %r49;
	@%p1 bra 	$L__BB0_2;
	cvta.to.global.u64 	%rd6, %rd3;
	mul.wide.u32 	%rd7, %r2, 4;
	add.s64 	%rd8, %rd6, %rd7;
	ld.global.f32 	%f3, [%rd8];
	shl.b32 	%r50, %r2, 2;
	mov.u32 	%r51, sdata;
	add.s32 	%r52, %r51, %r50;
	st.shared.f32 	[%r52], %f3;
	bar.sync 	0;
$L__BB0_2:
	mul.lo.s32 	%r53, %r41, %r40;
	setp.ge.s32 	%p2, %r3, %r53;
	@%p2 bra 	$L__BB0_19;
	setp.lt.s32 	%p3, %r42, 1;
	mov.f32 	%f65, 0f00000000;
	@%p3 bra 	$L__BB0_18;
	and.b32  	%r4, %r42, 7;
	add.s32 	%r5, %r4, -1;
	and.b32  	%r6, %r42, 3;
	and.b32  	%r7, %r42, 2147483640;
	and.b32  	%r8, %r42, 1;
	neg.s32 	%r9, %r7;
	add.s64 	%rd2, %rd1, 16;
	shl.b32 	%r10, %r42, 2;
	mov.b32 	%r103, 0;
	mov.u32 	%r89, %r103;
$L__BB0_5:
	setp.lt.u32 	%p4, %r42, 8;
	add.s32 	%r57, %r1, %r89;
	mad.lo.s32 	%r13, %r57, %r40, %r2;
	mul.lo.s32 	%r14, %r89, %r42;
	mov.b32 	%r98, 0;
	@%p4 bra 	$L__BB0_8;
	mov.u32 	%r58, sdata;
	mad.lo.s32 	%r59, %r10, %r89, %r58;
	add.s32 	%r90, %r59, 16;
	mov.u32 	%r91, %r13;
	mov.u32 	%r92, %r9;
$L__BB0_7:
	.pragma "nounroll";
	mul.wide.s32 	%rd9, %r91, 4;
	add.s64 	%rd10, %rd2, %rd9;
	ld.global.f32 	%f5, [%rd10+-16];
	ld.shared.f32 	%f6, [%r90+-16];
	cvt.rn.f32.s32 	%f7, %r103;
	fma.rn.f32 	%f8, %f5, %f6, %f7;
	cvt.rzi.s32.f32 	%r60, %f8;
	ld.global.f32 	%f9, [%rd10+-12];
	ld.shared.f32 	%f10, [%r90+-12];
	cvt.rn.f32.s32 	%f11, %r60;
	fma.rn.f32 	%f12, %f9, %f10, %f11;
	cvt.rzi.s32.f32 	%r61, %f12;
	ld.global.f32 	%f13, [%rd10+-8];
	ld.shared.f32 	%f14, [%r90+-8];
	cvt.rn.f32.s32 	%f15, %r61;
	fma.rn.f32 	%f16, %f13, %f14, %f15;
	cvt.rzi.s32.f32 	%r62, %f16;
	ld.global.f32 	%f17, [%rd10+-4];
	ld.shared.f32 	%f18, [%r90+-4];
	cvt.rn.f32.s32 	%f19, %r62;
	fma.rn.f32 	%f20, %f17, %f18, %f19;
	cvt.rzi.s32.f32 	%r63, %f20;
	ld.global.f32 	%f21, [%rd10];
	ld.shared.f32 	%f22, [%r90];
	cvt.rn.f32.s32 	%f23, %r63;
	fma.rn.f32 	%f24, %f21, %f22, %f23;
	cvt.rzi.s32.f32 	%r64, %f24;
	ld.global.f32 	%f25, [%rd10+4];
	ld.shared.f32 	%f26, [%r90+4];
	cvt.rn.f32.s32 	%f27, %r64;
	fma.rn.f32 	%f28, %f25, %f26, %f27;
	cvt.rzi.s32.f32 	%r65, %f28;
	ld.global.f32 	%f29, [%rd10+8];
	ld.shared.f32 	%f30, [%r90+8];
	cvt.rn.f32.s32 	%f31, %r65;
	fma.rn.f32 	%f32, %f29, %f30, %f31;
	cvt.rzi.s32.f32 	%r66, %f32;
	ld.global.f32 	%f33, [%rd10+12];
	ld.shared.f32 	%f34, [%r90+12];
	cvt.rn.f32.s32 	%f35, %r66;
	fma.rn.f32 	%f36, %f33, %f34, %f35;
	cvt.rzi.s32.f32 	%r103, %f36;
	add.s32 	%r92, %r92, 8;
	add.s32 	%r91, %r91, 8;
	add.s32 	%r90, %r90, 32;
	setp.ne.s32 	%p5, %r92, 0;
	mov.u32 	%r98, %r7;
	@%p5 bra 	$L__BB0_7;
$L__BB0_8:
	setp.eq.s32 	%p6, %r4, 0;
	@%p6 bra 	$L__BB0_16;
	setp.lt.u32 	%p7, %r5, 3;
	@%p7 bra 	$L__BB0_11;
	add.s32 	%r68, %r13, %r98;
	mul.wide.s32 	%rd11, %r68, 4;
	add.s64 	%rd12, %rd1, %rd11;
	ld.global.f32 	%f37, [%rd12];
	add.s32 	%r69, %r98, %r14;
	shl.b32 	%r70, %r69, 2;
	mov.u32 	%r71, sdata;
	add.s32 	%r72, %r71, %r70;
	ld.shared.f32 	%f38, [%r72];
	cvt.rn.f32.s32 	%f39, %r103;
	fma.rn.f32 	%f40, %f37, %f38, %f39;
	cvt.rzi.s32.f32 	%r73, %f40;
	ld.global.f32 	%f41, [%rd12+4];
	ld.shared.f32 	%f42, [%r72+4];
	cvt.rn.f32.s32 	%f43, %r73;
	fma.rn.f32 	%f44, %f41, %f42, %f43;
	cvt.rzi.s32.f32 	%r74, %f44;
	ld.global.f32 	%f45, [%rd12+8];
	ld.shared.f32 	%f46, [%r72+8];
	cvt.rn.f32.s32 	%f47, %r74;
	fma.rn.f32 	%f48, %f45, %f46, %f47;
	cvt.rzi.s32.f32 	%r75, %f48;
	ld.global.f32 	%f49, [%rd12+12];
	ld.shared.f32 	%f50, [%r72+12];
	cvt.rn.f32.s32 	%f51, %r75;
	fma.rn.f32 	%f52, %f49, %f50, %f51;
	cvt.rzi.s32.f32 	%r103, %f52;
	add.s32 	%r98, %r98, 4;
$L__BB0_11:
	setp.eq.s32 	%p8, %r6, 0;
	@%p8 bra 	$L__BB0_16;
	setp.eq.s32 	%p9, %r6, 1;
	@%p9 bra 	$L__BB0_14;
	add.s32 	%r77, %r13, %r98;
	mul.wide.s32 	%rd13, %r77, 4;
	add.s64 	%rd14, %rd1, %rd13;
	ld.global.f32 	%f53, [%rd14];
	add.s32 	%r78, %r98, %r14;
	shl.b32 	%r79, %r78, 2;
	mov.u32 	%r80, sdata;
	add.s32 	%r81, %r80, %r79;
	ld.shared.f32 	%f54, [%r81];
	cvt.rn.f32.s32 	%f55, %r103;
	fma.rn.f32 	%f56, %f53, %f54, %f55;
	cvt.rzi.s32.f32 	%r82, %f56;
	ld.global.f32 	%f57, [%rd14+4];
	ld.shared.f32 	%f58, [%r81+4];
	cvt.rn.f32.s32 	%f59, %r82;
	fma.rn.f32 	%f60, %f57, %f58, %f59;
	cvt.rzi.s32.f32 	%r103, %f60;
	add.s32 	%r98, %r98, 2;
$L__BB0_14:
	setp.eq.s32 	%p10, %r8, 0;
	@%p10 bra 	$L__BB0_16;
	add.s32 	%r83, %r13, %r98;
	mul.wide.s32 	%rd15, %r83, 4;
	add.s64 	%rd16, %rd1, %rd15;
	ld.global.f32 	%f61, [%rd16];
	add.s32 	%r84, %r98, %r14;
	shl.b32 	%r85, %r84, 2;
	mov.u32 	%r86, sdata;
	add.s32 	%r87, %r86, %r85;
	ld.shared.f32 	%f62, [%r87];
	cvt.rn.f32.s32 	%f63, %r103;
	fma.rn.f32 	%f64, %f61, %f62, %f63;
	cvt.rzi.s32.f32 	%r103, %f64;
$L__BB0_16:
	add.s32 	%r89, %r89, 1;
	setp.ne.s32 	%p11, %r89, %r42;
	@%p11 bra 	$L__BB0_5;
	cvt.rn.f32.s32 	%f65, %r103;
$L__BB0_18:
	cvta.to.global.u64 	%rd17, %rd4;
	mul.wide.s32 	%rd18, %r3, 4;
	add.s64 	%rd19, %rd17, %rd18;
	st.global.f32 	[%rd19], %f65;
$L__BB0_19:
	ret;

}
	// .globl	_Z10cudaMoyen2PfS_i
.visible .entry _Z10cudaMoyen2PfS_i(
	.param .u64 .ptr .align 1 _Z10cudaMoyen2PfS_i_param_0,
	.param .u64 .ptr .align 1 _Z10cudaMoyen2PfS_i_param_1,
	.param .u32 _Z10cudaMoyen2PfS_i_param_2
)
{
	.reg .b32 	%r<20>;
	.reg .b32 	%f<9>;
	.reg .b64 	%rd<11>;

	ld.param.u64 	%rd1, [_Z10cudaMoyen2PfS_i_param_0];
	ld.param.u64 	%rd2, [_Z10cudaMoyen2PfS_i_param_1];
	ld.param.u32 	%r1, [_Z10cudaMoyen2PfS_i_param_2];
	cvta.to.global.u64 	%rd3, %rd2;
	cvta.to.global.u64 	%rd4, %rd1;
	mov.u32 	%r2, %ctaid.x;
	mul.lo.s32 	%r3, %r1, %r2;
	shr.u32 	%r4, %r3, 31;
	add.s32 	%r5, %r3, %r4;
	shr.s32 	%r6, %r5, 1;
	mul.lo.s32 	%r7, %r6, %r1;
	shr.u32 	%r8, %r7, 31;
	add.s32 	%r9, %r7, %r8;
	shr.s32 	%r10, %r9, 1;
	mov.u32 	%r11, %ctaid.y;
	mov.u32 	%r12, %tid.x;
	shl.b32 	%r13, %r11, 1;
	mul.lo.s32 	%r14, %r1, %r12;
	shl.b32 	%r15, %r14, 1;
	mad.lo.s32 	%r16, %r3, %r1, %r15;
	add.s32 	%r17, %r16, %r13;
	mul.wide.s32 	%rd5, %r17, 4;
	add.s64 	%rd6, %rd4, %rd5;
	ld.global.f32 	%f1, [%rd6];
	mul.wide.s32 	%rd7, %r1, 4;
	add.s64 	%rd8, %rd6, %rd7;
	ld.global.f32 	%f2, [%rd8];
	add.f32 	%f3, %f1, %f2;
	ld.global.f32 	%f4, [%rd6+4];
	add.f32 	%f5, %f3, %f4;
	ld.global.f32 	%f6, [%rd8+4];
	add.f32 	%f7, %f5, %f6;
	mul.f32 	%f8, %f7, 0f3E800000;
	add.s32 	%r18, %r14, %r11;
	add.s32 	%r19, %r18, %r10;
	mul.wide.s32 	%rd9, %r19, 4;
	add.s64 	%rd10, %rd3, %rd9;
	st.global.f32 	[%rd10], %f8;
	ret;

}


// ===== COMPILED SASS (sm_100) =====

	.target	sm_100

	.elftype	@"ET_EXEC"


//--------------------- .note.nv.tkinfo           --------------------------
	.section	.note.nv.tkinfo,"",@"SHT_NOTE"
	.sectionflags	@"SHF_NOTE_NV_TKINFO"
	.tkinfo
        /*0018*/ 	.word	0x00000002
        /*0030*/ 	.string	""
        /*0030*/ 	.string	"ptxas"
        /*0030*/ 	.string	"Cuda compilation tools, release 13.0, V13.0.88"
        /*0030*/ 	.string	"Build cuda_13.0.r13.0/compiler.36424714_0"
        /*0030*/ 	.string	"-arch sm_100 -m 64 "



//--------------------- .note.nv.cuinfo           --------------------------
	.section	.note.nv.cuinfo,"",@"SHT_NOTE"
	.sectionflags	@"SHF_NOTE_NV_CUINFO"
        /*0018*/ 	.short	0x0002
        /*001a*/ 	.short	0x0064
        /*001c*/ 	.short	0x0082
	.zero		2


//--------------------- .nv.info                  --------------------------
	.section	.nv.info,"",@"SHT_CUDA_INFO"
	.align	4


	//----- nvinfo : EIATTR_REGCOUNT
	.align		4
        /*0000*/ 	.byte	0x04, 0x2f
        /*0002*/ 	.short	(.L_1 - .L_0)
	.align		4
.L_0:
        /*0004*/ 	.word	index@(_Z8cudaConvPfS_S_iii)
        /*0008*/ 	.word	0x0000001e


	//----- nvinfo : EIATTR_FRAME_SIZE
	.align		4
.L_1:
        /*000c*/ 	.byte	0x04, 0x11
        /*000e*/ 	.short	(.L_3 - .L_2)
	.align		4
.L_2:
        /*0010*/ 	.word	index@(_Z8cudaConvPfS_S_iii)
        /*0014*/ 	.word	0x00000000


	//----- nvinfo : EIATTR_REGCOUNT
	.align		4
.L_3:
        /*0018*/ 	.byte	0x04, 0x2f
        /*001a*/ 	.short	(.L_5 - .L_4)
	.align		4
.L_4:
        /*001c*/ 	.word	index@(_Z10cudaMoyen2PfS_i)
        /*0020*/ 	.word	0x00000011


	//----- nvinfo : EIATTR_FRAME_SIZE
	.align		4
.L_5:
        /*0024*/ 	.byte	0x04, 0x11
        /*0026*/ 	.short	(.L_7 - .L_6)
	.align		4
.L_6:
        /*0028*/ 	.word	index@(_Z10cudaMoyen2PfS_i)
        /*002c*/ 	.word	0x00000000


	//----- nvinfo : EIATTR_MIN_STACK_SIZE
	.align		4
.L_7:
        /*0030*/ 	.byte	0x04, 0x12
        /*0032*/ 	.short	(.L_9 - .L_8)
	.align		4
.L_8:
        /*0034*/ 	.word	index@(_Z10cudaMoyen2PfS_i)
        /*0038*/ 	.word	0x00000000


	//----- nvinfo : EIATTR_MIN_STACK_SIZE
	.align		4
.L_9:
        /*003c*/ 	.byte	0x04, 0x12
        /*003e*/ 	.short	(.L_11 - .L_10)
	.align		4
.L_10:
        /*0040*/ 	.word	index@(_Z8cudaConvPfS_S_iii)
        /*0044*/ 	.word	0x00000000
.L_11:


//--------------------- .nv.compat                --------------------------
	.section	.nv.compat,"",@"SHT_CUDA_COMPAT_INFO"
	.align	4
        /*0000*/ 	.byte	0x02, 0x09, 0x00, 0x00, 0x02, 0x02, 0x01, 0x00, 0x02, 0x05, 0x05, 0x00, 0x03, 0x07, 0x01, 0x01
        /*0010*/ 	.byte	0x02, 0x03, 0x00, 0x00, 0x02, 0x06, 0x01, 0x00, 0x04, 0x0b, 0x08, 0x00, 0x09, 0x00, 0x00, 0x00
        /*0020*/ 	.byte	0x00, 0x00, 0x00, 0x00


//--------------------- .nv.info._Z10cudaMoyen2PfS_i --------------------------
	.section	.nv.info._Z10cudaMoyen2PfS_i,"",@"SHT_CUDA_INFO"
	.sectionflags	@""
	.align	4


	//----- nvinfo : EIATTR_CUDA_API_VERSION
	.align		4
        /*0000*/ 	.byte	0x04, 0x37
        /*0002*/ 	.short	(.L_13 - .L_12)
.L_12:
        /*0004*/ 	.word	0x00000082


	//----- nvinfo : EIATTR_KPARAM_INFO
	.align		4
.L_13:
        /*0008*/ 	.byte	0x04, 0x17
        /*000a*/ 	.short	(.L_15 - .L_14)
.L_14:
        /*000c*/ 	.word	0x00000000
        /*0010*/ 	.short	0x0002
        /*0012*/ 	.short	0x0010
        /*0014*/ 	.byte	0x00, 0xf0, 0x11, 0x00


	//----- nvinfo : EIATTR_KPARAM_INFO
	.align		4
.L_15:
        /*0018*/ 	.byte	0x04, 0x17
        /*001a*/ 	.short	(.L_17 - .L_16)
.L_16:
        /*001c*/ 	.word	0x00000000
        /*0020*/ 	.short	0x0001
        /*0022*/ 	.short	0x0008
        /*0024*/ 	.byte	0x00, 0xf5, 0x21, 0x00


	//----- nvinfo : EIATTR_KPARAM_INFO
	.align		4
.L_17:
        /*0028*/ 	.byte	0x04, 0x17
        /*002a*/ 	.short	(.L_19 - .L_18)
.L_18:
        /*002c*/ 	.word	0x00000000
        /*0030*/ 	.short	0x0000
        /*0032*/ 	.short	0x0000
        /*0034*/ 	.byte	0x00, 0xf5, 0x21, 0x00


	//----- nvinfo : EIATTR_SPARSE_MMA_MASK
	.align		4
.L_19:
        /*0038*/ 	.byte	0x03, 0x50
        /*003a*/ 	.short	0x0000


	//----- nvinfo : EIATTR_MAXREG_COUNT
	.align		4
        /*003c*/ 	.byte	0x03, 0x1b
        /*003e*/ 	.short	0x00ff


	//----- nvinfo : EIATTR_MERCURY_ISA_VERSION
	.align		4
        /*0040*/ 	.byte	0x03, 0x5f
        /*0042*/ 	.short	0x0101


	//----- nvinfo : EIATTR_VRC_CTA_INIT_COUNT
	.align		4
        /*0044*/ 	.byte	0x02, 0x4a
	.zero		1
	.zero		1


	//----- nvinfo : EIATTR_EXIT_INSTR_OFFSETS
	.align		4
        /*0048*/ 	.byte	0x04, 0x1c
        /*004a*/ 	.short	(.L_21 - .L_20)


	//   ....[0]....
.L_20:
        /*004c*/ 	.word	0x000001f0


	//----- nvinfo : EIATTR_CBANK_PARAM_SIZE
	.align		4
.L_21:
        /*0050*/ 	.byte	0x03, 0x19
        /*0052*/ 	.short	0x0014


	//----- nvinfo : EIATTR_PARAM_CBANK
	.align		4
        /*0054*/ 	.byte	0x04, 0x0a
        /*0056*/ 	.short	(.L_23 - .L_22)
	.align		4
.L_22:
        /*0058*/ 	.word	index@(.nv.constant0._Z10cudaMoyen2PfS_i)
        /*005c*/ 	.short	0x0380
        /*005e*/ 	.short	0x0014


	//----- nvinfo : EIATTR_SW_WAR
	.align		4
.L_23:
        /*0060*/ 	.byte	0x04, 0x36
        /*0062*/ 	.short	(.L_25 - .L_24)
.L_24:
        /*0064*/ 	.word	0x00000008
.L_25:


//--------------------- .nv.info._Z8cudaConvPfS_S_iii --------------------------
	.section	.nv.info._Z8cudaConvPfS_S_iii,"",@"SHT_CUDA_INFO"
	.sectionflags	@""
	.align	4


	//----- nvinfo : EIATTR_CUDA_API_VERSION
	.align		4
        /*0000*/ 	.byte	0x04, 0x37
        /*0002*/ 	.short	(.L_27 - .L_26)
.L_26:
        /*0004*/ 	.word	0x00000082


	//----- nvinfo : EIATTR_KPARAM_INFO
	.align		4
.L_27:
        /*0008*/ 	.byte	0x04, 0x17
        /*000a*/ 	.short	(.L_29 - .L_28)
.L_28:
        /*000c*/ 	.word	0x00000000
        /*0010*/ 	.short	0x0005
        /*0012*/ 	.short	0x0020
        /*0014*/ 	.byte	0x00, 0xf0, 0x11, 0x00


	//----- nvinfo : EIATTR_KPARAM_INFO
	.align		4
.L_29:
        /*0018*/ 	.byte	0x04, 0x17
        /*001a*/ 	.short	(.L_31 - .L_30)
.L_30:
        /*001c*/ 	.word	0x00000000
        /*0020*/ 	.short	0x0004
        /*0022*/ 	.short	0x001c
        /*0024*/ 	.byte	0x00, 0xf0, 0x11, 0x00


	//----- nvinfo : EIATTR_KPARAM_INFO
	.align		4
.L_31:
        /*0028*/ 	.byte	0x04, 0x17
        /*002a*/ 	.short	(.L_33 - .L_32)
.L_32:
        /*002c*/ 	.word	0x00000000
        /*0030*/ 	.short	0x0003
        /*0032*/ 	.short	0x0018
        /*0034*/ 	.byte	0x00, 0xf0, 0x11, 0x00


	//----- nvinfo : EIATTR_KPARAM_INFO
	.align		4
.L_33:
        /*0038*/ 	.byte	0x04, 0x17
        /*003a*/ 	.short	(.L_35 - .L_34)
.L_34:
        /*003c*/ 	.word	0x00000000
        /*0040*/ 	.short	0x0002
        /*0042*/ 	.short	0x0010
        /*0044*/ 	.byte	0x00, 0xf5, 0x21, 0x00


	//----- nvinfo : EIATTR_KPARAM_INFO
	.align		4
.L_35:
        /*0048*/ 	.byte	0x04, 0x17
        /*004a*/ 	.short	(.L_37 - .L_36)
.L_36:
        /*004c*/ 	.word	0x00000000
        /*0050*/ 	.short	0x0001
        /*0052*/ 	.short	0x0008
        /*0054*/ 	.byte	0x00, 0xf5, 0x21, 0x00


	//----- nvinfo : EIATTR_KPARAM_INFO
	.align		4
.L_37:
        /*0058*/ 	.byte	0x04, 0x17
        /*005a*/ 	.short	(.L_39 - .L_38)
.L_38:
        /*005c*/ 	.word	0x00000000
        /*0060*/ 	.short	0x0000
        /*0062*/ 	.short	0x0000
        /*0064*/ 	.byte	0x00, 0xf5, 0x21, 0x00


	//----- nvinfo : EIATTR_SPARSE_MMA_MASK
	.align		4
.L_39:
        /*0068*/ 	.byte	0x03, 0x50
        /*006a*/ 	.short	0x0000


	//----- nvinfo : EIATTR_MAXREG_COUNT
	.align		4
        /*006c*/ 	.byte	0x03, 0x1b
        /*006e*/ 	.short	0x00ff


	//----- nvinfo : EIATTR_NUM_BARRIERS
	.align		4
        /*0070*/ 	.byte	0x02, 0x4c
        /*0072*/ 	.byte	0x01
	.zero		1


	//----- nvinfo : EIATTR_MERCURY_ISA_VERSION
	.align		4
        /*0074*/ 	.byte	0x03, 0x5f
        /*0076*/ 	.short	0x0101


	//----- nvinfo : EIATTR_VRC_CTA_INIT_COUNT
	.align		4
        /*0078*/ 	.byte	0x02, 0x4a
	.zero		1
	.zero		1


	//----- nvinfo : EIATTR_EXIT_INSTR_OFFSETS
	.align		4
        /*007c*/ 	.byte	0x04, 0x1c
        /*007e*/ 	.short	(.L_41 - .L_40)


	//   ....[0]....
.L_40:
        /*0080*/ 	.word	0x000001a0


	//   ....[1]....
        /*0084*/ 	.word	0x00000b40


	//----- nvinfo : EIATTR_CBANK_PARAM_SIZE
	.align		4
.L_41:
        /*0088*/ 	.byte	0x03, 0x19
        /*008a*/ 	.short	0x0024


	//----- nvinfo : EIATTR_PARAM_CBANK
	.align		4
        /*008c*/ 	.byte	0x04, 0x0a
        /*008e*/ 	.short	(.L_43 - .L_42)
	.align		4
.L_42:
        /*0090*/ 	.word	index@(.nv.constant0._Z8cudaConvPfS_S_iii)
        /*0094*/ 	.short	0x0380
        /*0096*/ 	.short	0x0024


	//----- nvinfo : EIATTR_SW_WAR
	.align		4
.L_43:
        /*0098*/ 	.byte	0x04, 0x36
        /*009a*/ 	.short	(.L_45 - .L_44)
.L_44:
        /*009c*/ 	.word	0x00000008
.L_45:


//--------------------- .nv.callgraph             --------------------------
	.section	.nv.callgraph,"",@"SHT_CUDA_CALLGRAPH"
	.align	4
	.sectionentsize	8
	.align		4
        /*0000*/ 	.word	0x00000000
	.align		4
        /*0004*/ 	.word	0xffffffff
	.align		4
        /*0008*/ 	.word	0x00000000
	.align		4
        /*000c*/ 	.word	0xfffffffe
	.align		4
        /*0010*/ 	.word	0x00000000
	.align		4
        /*0014*/ 	.word	0xfffffffd
	.align		4
        /*0018*/ 	.word	0x00000000
	.align		4
        /*001c*/ 	.word	0xfffffffc


//--------------------- .text._Z10cudaMoyen2PfS_i --------------------------
	.section	.text._Z10cudaMoyen2PfS_i,"ax",@progbits
	.align	128
        .global         _Z10cudaMoyen2PfS_i
        .type           _Z10cudaMoyen2PfS_i,@function
        .size           _Z10cudaMoyen2PfS_i,(.L_x_8 - _Z10cudaMoyen2PfS_i)
        .other          _Z10cudaMoyen2PfS_i,@"STO_CUDA_ENTRY STV_DEFAULT"
_Z10cudaMoyen2PfS_i:
.text._Z10cudaMoyen2PfS_i:
[----:B------:R-:W-:Y:S01]  /*0000*/  LDC R1, c[0x0][0x37c] ;  /* 0x0000df00ff017b82 */ /* 0x000fe20000000800 */
[----:B------:R-:W0:Y:S07]  /*0010*/  S2R R8, SR_TID.X ;  /* 0x0000000000087919 */ /* 0x000e2e0000002100 */
[----:B------:R-:W0:Y:S01]  /*0020*/  LDC R13, c[0x0][0x390] ;  /* 0x0000e400ff0d7b82 */ /* 0x000e220000000800 */
[----:B------:R-:W1:Y:S07]  /*0030*/  S2R R11, SR_CTAID.Y ;  /* 0x00000000000b7919 */ /* 0x000e6e0000002600 */
[----:B------:R-:W2:Y:S08]  /*0040*/  S2UR UR4, SR_CTAID.X ;  /* 0x00000000000479c3 */ /* 0x000eb00000002500 */
[----:B------:R-:W3:Y:S01]  /*0050*/  LDC.64 R4, c[0x0][0x380] ;  /* 0x0000e000ff047b82 */ /* 0x000ee20000000a00 */
[----:B0-----:R-:W-:-:S02]  /*0060*/  IMAD R8, R8, R13, RZ ;  /* 0x0000000d08087224 */ /* 0x001fc400078e02ff */
[----:B--2---:R-:W-:Y:S01]  /*0070*/  IMAD R0, R13, UR4, RZ ;  /* 0x000000040d007c24 */ /* 0x004fe2000f8e02ff */
[----:B------:R-:W0:Y:S02]  /*0080*/  LDCU.64 UR4, c[0x0][0x358] ;  /* 0x00006b00ff0477ac */ /* 0x000e240008000a00 */
[----:B------:R-:W-:-:S05]  /*0090*/  SHF.L.U32 R3, R8, 0x1, RZ ;  /* 0x0000000108037819 */ /* 0x000fca00000006ff */
[----:B------:R-:W-:-:S05]  /*00a0*/  IMAD R3, R0, R13, R3 ;  /* 0x0000000d00037224 */ /* 0x000fca00078e0203 */
[----:B-1----:R-:W-:-:S05]  /*00b0*/  LEA R3, R11, R3, 0x1 ;  /* 0x000000030b037211 */ /* 0x002fca00078e08ff */
[----:B---3--:R-:W-:Y:S01]  /*00c0*/  IMAD.WIDE R4, R3, 0x4, R4 ;  /* 0x0000000403047825 */ /* 0x008fe200078e0204 */
[----:B------:R-:W-:Y:S01]  /*00d0*/  LEA.HI R0, R0, R0, RZ, 0x1 ;  /* 0x0000000000007211 */ /* 0x000fe200078f08ff */
[----:B------:R-:W1:Y:S03]  /*00e0*/  LDC.64 R2, c[0x0][0x388] ;  /* 0x0000e200ff027b82 */ /* 0x000e660000000a00 */
[----:B0-----:R-:W2:Y:S01]  /*00f0*/  LDG.E R9, desc[UR4][R4.64] ;  /* 0x0000000404097981 */ /* 0x001ea2000c1e1900 */
[----:B------:R-:W-:-:S03]  /*0100*/  IMAD.WIDE R6, R13, 0x4, R4 ;  /* 0x000000040d067825 */ /* 0x000fc600078e0204 */
[----:B------:R-:W3:Y:S04]  /*0110*/  LDG.E R12, desc[UR4][R4.64+0x4] ;  /* 0x00000404040c7981 */ /* 0x000ee8000c1e1900 */
[----:B------:R-:W2:Y:S04]  /*0120*/  LDG.E R10, desc[UR4][R6.64] ;  /* 0x00000004060a7981 */ /* 0x000ea8000c1e1900 */
[----:B------:R-:W4:Y:S01]  /*0130*/  LDG.E R14, desc[UR4][R6.64+0x4] ;  /* 0x00000404060e7981 */ /* 0x000f22000c1e1900 */
[----:B------:R-:W-:-:S05]  /*0140*/  SHF.R.S32.HI R0, RZ, 0x1, R0 ;  /* 0x00000001ff007819 */ /* 0x000fca0000011400 */
[----:B------:R-:W-:Y:S01]  /*0150*/  IMAD R0, R0, R13, RZ ;  /* 0x0000000d00007224 */ /* 0x000fe200078e02ff */
[----:B------:R-:W-:-:S04]  /*0160*/  IADD3 R11, PT, PT, R8, R11, RZ ;  /* 0x0000000b080b7210 */ /* 0x000fc80007ffe0ff */
[----:B------:R-:W-:-:S04]  /*0170*/  LEA.HI R0, R0, R0, RZ, 0x1 ;  /* 0x0000000000007211 */ /* 0x000fc800078f08ff */
[----:B------:R-:W-:-:S05]  /*0180*/  LEA.HI.SX32 R11, R0, R11, 0x1f ;  /* 0x0000000b000b7211 */ /* 0x000fca00078ffaff */
[----:B-1----:R-:W-:-:S04]  /*0190*/  IMAD.WIDE R2, R11, 0x4, R2 ;  /* 0x000000040b027825 */ /* 0x002fc800078e0202 */
[----:B--2---:R-:W-:-:S04]  /*01a0*/  FADD R9, R9, R10 ;  /* 0x0000000a09097221 */ /* 0x004fc80000000000 */
[----:B---3--:R-:W-:-:S04]  /*01b0*/  FADD R9, R9, R12 ;  /* 0x0000000c09097221 */ /* 0x008fc80000000000 */
[----:B----4-:R-:W-:-:S04]  /*01c0*/  FADD R9, R9, R14 ;  /* 0x0000000e09097221 */ /* 0x010fc80000000000 */
[----:B------:R-:W-:-:S05]  /*01d0*/  FMUL R9, R9, 0.25 ;  /* 0x3e80000009097820 */ /* 0x000fca0000400000 */
[----:B------:R-:W-:Y:S01]  /*01e0*/  STG.E desc[UR4][R2.64], R9 ;  /* 0x0000000902007986 */ /* 0x000fe2000c101904 */
[----:B------:R-:W-:Y:S05]  /*01f0*/  EXIT ;  /* 0x000000000000794d */ /* 0x000fea0003800000 */
.L_x_0:
[----:B------:R-:W-:-:S00]  /*0200*/  BRA `(.L_x_0) ;  /* 0xfffffffc00fc7947 */ /* 0x000fc0000383ffff */
[----:B------:R-:W-:-:S00]  /*0210*/  NOP ;  /* 0x0000000000007918 */ /* 0x000fc00000000000 */
        /* <DEDUP_REMOVED lines=14> */
.L_x_8:


//--------------------- .text._Z8cudaConvPfS_S_iii --------------------------
	.section	.text._Z8cudaConvPfS_S_iii,"ax",@progbits
	.align	128
        .global         _Z8cudaConvPfS_S_iii
        .type           _Z8cudaConvPfS_S_iii,@function
        .size           _Z8cudaConvPfS_S_iii,(.L_x_9 - _Z8cudaConvPfS_S_iii)
        .other          _Z8cudaConvPfS_S_iii,@"STO_CUDA_ENTRY STV_DEFAULT"
_Z8cudaConvPfS_S_iii:
.text._Z8cudaConvPfS_S_iii:
[----:B------:R-:W-:Y:S01]  /*0000*/  LDC R1, c[0x0][0x37c] ;  /* 0x0000df00ff017b82 */ /* 0x000fe20000000800 */
[----:B------:R-:W0:Y:S07]  /*0010*/  S2R R0, SR_TID.X ;  /* 0x0000000000007919 */ /* 0x000e2e0000002100 */
[----:B------:R-:W1:Y:S01]  /*0020*/  LDC R8, c[0x0][0x3a0] ;  /* 0x0000e800ff087b82 */ /* 0x000e620000000800 */
[----:B------:R-:W2:Y:S01]  /*0030*/  LDCU.64 UR6, c[0x0][0x358] ;  /* 0x00006b00ff0677ac */ /* 0x000ea20008000a00 */
[----:B------:R-:W3:Y:S06]  /*0040*/  LDCU UR5, c[0x0][0x398] ;  /* 0x00007300ff0577ac */ /* 0x000eec0008000800 */
[----:B------:R-:W4:Y:S01]  /*0050*/  S2UR UR8, SR_CTAID.X ;  /* 0x00000000000879c3 */ /* 0x000f220000002500 */
[----:B------:R-:W3:Y:S01]  /*0060*/  LDCU UR4, c[0x0][0x39c] ;  /* 0x00007380ff0477ac */ /* 0x000ee20008000800 */
[----:B-1----:R-:W-:-:S05]  /*0070*/  IMAD R3, R8, R8, RZ ;  /* 0x0000000808037224 */ /* 0x002fca00078e02ff */
[----:B0-----:R-:W-:-:S13]  /*0080*/  ISETP.GE.U32.AND P0, PT, R0, R3, PT ;  /* 0x000000030000720c */ /* 0x001fda0003f06070 */
[----:B------:R-:W0:Y:S02]  /*0090*/  @!P0 LDC.64 R2, c[0x0][0x388] ;  /* 0x0000e200ff028b82 */ /* 0x000e240000000a00 */
[----:B0-----:R-:W-:-:S06]  /*00a0*/  @!P0 IMAD.WIDE.U32 R2, R0, 0x4, R2 ;  /* 0x0000000400028825 */ /* 0x001fcc00078e0002 */
[----:B--2---:R0:W2:Y:S01]  /*00b0*/  @!P0 LDG.E R2, desc[UR6][R2.64] ;  /* 0x0000000602028981 */ /* 0x0040a2000c1e1900 */
[----:B------:R-:W-:Y:S01]  /*00c0*/  @!P0 MOV R6, 0x400 ;  /* 0x0000040000068802 */ /* 0x000fe20000000f00 */
[----:B------:R-:W-:Y:S01]  /*00d0*/  VIADD R4, R8, 0xffffffff ;  /* 0xffffffff08047836 */ /* 0x000fe20000000000 */
[----:B---3--:R-:W-:Y:S01]  /*00e0*/  UIMAD UR4, UR5, UR4, URZ ;  /* 0x00000004050472a4 */ /* 0x008fe2000f8e02ff */
[----:B------:R-:W0:Y:S03]  /*00f0*/  @!P0 S2R R7, SR_CgaCtaId ;  /* 0x0000000000078919 */ /* 0x000e260000008800 */
[----:B------:R-:W-:-:S04]  /*0100*/  LEA.HI R4, R4, R4, RZ, 0x1 ;  /* 0x0000000404047211 */ /* 0x000fc800078f08ff */
[----:B------:R-:W-:-:S05]  /*0110*/  SHF.R.S32.HI R5, RZ, 0x1, R4 ;  /* 0x00000001ff057819 */ /* 0x000fca0000011404 */
[C---:B----4-:R-:W-:Y:S02]  /*0120*/  VIADD R4, R5.reuse, UR8 ;  /* 0x0000000805047c36 */ /* 0x050fe40008000000 */
[----:B------:R-:W-:-:S04]  /*0130*/  IMAD.IADD R5, R5, 0x1, R0 ;  /* 0x0000000105057824 */ /* 0x000fc800078e0200 */
[----:B------:R-:W-:-:S05]  /*0140*/  IMAD R4, R4, UR5, R5 ;  /* 0x0000000504047c24 */ /* 0x000fca000f8e0205 */
[----:B------:R-:W-:Y:S02]  /*0150*/  ISETP.GE.AND P1, PT, R4, UR4, PT ;  /* 0x0000000404007c0c */ /* 0x000fe4000bf26270 */
[----:B0-----:R-:W-:-:S04]  /*0160*/  @!P0 LEA R3, R7, R6, 0x18 ;  /* 0x0000000607038211 */ /* 0x001fc800078ec0ff */
[----:B------:R-:W-:-:S05]  /*0170*/  @!P0 LEA R3, R0, R3, 0x2 ;  /* 0x0000000300038211 */ /* 0x000fca00078e10ff */
[----:B--2---:R0:W-:Y:S01]  /*0180*/  @!P0 STS [R3], R2 ;  /* 0x0000000203008388 */ /* 0x0041e20000000800 */
[----:B------:R-:W-:Y:S06]  /*0190*/  @!P0 BAR.SYNC.DEFER_BLOCKING 0x0 ;  /* 0x0000000000008b1d */ /* 0x000fec0000010000 */
[----:B------:R-:W-:Y:S05]  /*01a0*/  @P1 EXIT ;  /* 0x000000000000194d */ /* 0x000fea0003800000 */
[----:B------:R-:W-:Y:S01]  /*01b0*/  ISETP.GE.AND P0, PT, R8, 0x1, PT ;  /* 0x000000010800780c */ /* 0x000fe20003f06270 */
[----:B------:R-:W-:-:S12]  /*01c0*/  IMAD.MOV.U32 R11, RZ, RZ, RZ ;  /* 0x000000ffff0b7224 */ /* 0x000fd800078e00ff */
[----:B------:R-:W-:Y:S05]  /*01d0*/  @!P0 BRA `(.L_x_1) ;  /* 0x00000008004c8947 */ /* 0x000fea0003800000 */
[----:B------:R-:W1:Y:S01]  /*01e0*/  LDCU.64 UR4, c[0x0][0x380] ;  /* 0x00007000ff0477ac */ /* 0x000e620008000a00 */
[C---:B------:R-:W-:Y:S01]  /*01f0*/  LOP3.LUT R19, R8.reuse, 0x7, RZ, 0xc0, !PT ;  /* 0x0000000708137812 */ /* 0x040fe200078ec0ff */
[----:B------:R-:W-:Y:S01]  /*0200*/  HFMA2 R11, -RZ, RZ, 0, 0 ;  /* 0x00000000ff0b7431 */ /* 0x000fe200000001ff */
[C---:B------:R-:W-:Y:S01]  /*0210*/  LOP3.LUT R5, R8.reuse, 0x7ffffff8, RZ, 0xc0, !PT ;  /* 0x7ffffff808057812 */ /* 0x040fe200078ec0ff */
[C---:B------:R-:W-:Y:S01]  /*0220*/  IMAD.SHL.U32 R6, R8.reuse, 0x4, RZ ;  /* 0x0000000408067824 */ /* 0x040fe200078e00ff */
[----:B------:R-:W-:Y:S01]  /*0230*/  LOP3.LUT R20, R8, 0x3, RZ, 0xc0, !PT ;  /* 0x0000000308147812 */ /* 0x000fe200078ec0ff */
[----:B0-----:R-:W-:Y:S02]  /*0240*/  VIADD R2, R19, 0xffffffff ;  /* 0xffffffff13027836 */ /* 0x001fe40000000000 */
[----:B------:R-:W-:Y:S02]  /*0250*/  IMAD.MOV.U32 R7, RZ, RZ, RZ ;  /* 0x000000ffff077224 */ /* 0x000fe400078e00ff */
[----:B------:R-:W-:Y:S01]  /*0260*/  IMAD.MOV R8, RZ, RZ, -R5 ;  /* 0x000000ffff087224 */ /* 0x000fe200078e0a05 */
[----:B------:R-:W-:Y:S01]  /*0270*/  ISETP.GE.U32.AND P0, PT, R2, 0x3, PT ;  /* 0x000000030200780c */ /* 0x000fe20003f06070 */
[----:B-1----:R-:W-:-:S04]  /*0280*/  UIADD3 UR4, UP0, UPT, UR4, 0x10, URZ ;  /* 0x0000001004047890 */ /* 0x002fc8000ff1e0ff */
[----:B------:R-:W-:-:S12]  /*0290*/  UIADD3.X UR5, UPT, UPT, URZ, UR5, URZ, UP0, !UPT ;  /* 0x00000005ff057290 */ /* 0x000fd800087fe4ff */
.L_x_6:
[----:B0-----:R-:W0:Y:S01]  /*02a0*/  LDC R10, c[0x0][0x3a0] ;  /* 0x0000e800ff0a7b82 */ /* 0x001e220000000800 */
[----:B-1----:R-:W1:Y:S01]  /*02b0*/  LDCU UR9, c[0x0][0x398] ;  /* 0x00007300ff0977ac */ /* 0x002e620008000800 */
[----:B------:R-:W-:Y:S01]  /*02c0*/  IADD3 R9, PT, PT, R7, UR8, RZ ;  /* 0x0000000807097c10 */ /* 0x000fe2000fffe0ff */
[----:B------:R-:W-:-:S04]  /*02d0*/  IMAD.MOV.U32 R14, RZ, RZ, RZ ;  /* 0x000000ffff0e7224 */ /* 0x000fc800078e00ff */
[----:B-1----:R-:W-:Y:S01]  /*02e0*/  IMAD R9, R9, UR9, R0 ;  /* 0x0000000909097c24 */ /* 0x002fe2000f8e0200 */
[----:B0-----:R-:W-:-:S13]  /*02f0*/  ISETP.GE.U32.AND P1, PT, R10, 0x8, PT ;  /* 0x000000080a00780c */ /* 0x001fda0003f26070 */
[----:B--234-:R-:W-:Y:S05]  /*0300*/  @!P1 BRA `(.L_x_2) ;  /* 0x0000000000e09947 */ /* 0x01cfea0003800000 */
[----:B------:R-:W0:Y:S01]  /*0310*/  S2R R3, SR_CgaCtaId ;  /* 0x0000000000037919 */ /* 0x000e220000008800 */
[----:B------:R-:W-:Y:S01]  /*0320*/  MOV R2, 0x400 ;  /* 0x0000040000027802 */ /* 0x000fe20000000f00 */
[----:B------:R-:W-:Y:S01]  /*0330*/  IMAD.MOV.U32 R13, RZ, RZ, R9 ;  /* 0x000000ffff0d7224 */ /* 0x000fe200078e0009 */
[----:B------:R-:W-:Y:S02]  /*0340*/  MOV R12, R8 ;  /* 0x00000008000c7202 */ /* 0x000fe40000000f00 */
[----:B0-----:R-:W-:-:S05]  /*0350*/  LEA R2, R3, R2, 0x18 ;  /* 0x0000000203027211 */ /* 0x001fca00078ec0ff */
[----:B------:R-:W-:-:S04]  /*0360*/  IMAD R14, R6, R7, R2 ;  /* 0x00000007060e7224 */ /* 0x000fc800078e0202 */
[----:B------:R-:W-:-:S07]  /*0370*/  VIADD R14, R14, 0x10 ;  /* 0x000000100e0e7836 */ /* 0x000fce0000000000 */
.L_x_3:
[----:B------:R-:W-:Y:S01]  /*0380*/  MOV R3, UR5 ;  /* 0x0000000500037c02 */ /* 0x000fe20008000f00 */
[----:B------:R-:W-:Y:S01]  /*0390*/  IMAD.U32 R2, RZ, RZ, UR4 ;  /* 0x00000004ff027e24 */ /* 0x000fe2000f8e00ff */
[----:B0-----:R-:W0:Y:S03]  /*03a0*/  LDS R25, [R14+-0x10] ;  /* 0xfffff0000e197984 */ /* 0x001e260000000800 */
[C---:B------:R-:W-:Y:S01]  /*03b0*/  IMAD.WIDE R2, R13.reuse, 0x4, R2 ;  /* 0x000000040d027825 */ /* 0x040fe200078e0202 */
[----:B-1----:R-:W1:Y:S04]  /*03c0*/  LDS R27, [R14+-0xc] ;  /* 0xfffff4000e1b7984 */ /* 0x002e680000000800 */
[----:B------:R-:W0:Y:S04]  /*03d0*/  LDG.E R24, desc[UR6][R2.64+-0x10] ;  /* 0xfffff00602187981 */ /* 0x000e28000c1e1900 */
[----:B------:R-:W1:Y:S04]  /*03e0*/  LDG.E R22, desc[UR6][R2.64+-0xc] ;  /* 0xfffff40602167981 */ /* 0x000e68000c1e1900 */
[----:B------:R-:W2:Y:S04]  /*03f0*/  LDG.E R21, desc[UR6][R2.64+-0x8] ;  /* 0xfffff80602157981 */ /* 0x000ea8000c1e1900 */
[----:B------:R-:W3:Y:S04]  /*0400*/  LDG.E R18, desc[UR6][R2.64+-0x4] ;  /* 0xfffffc0602127981 */ /* 0x000ee8000c1e1900 */
[----:B------:R-:W4:Y:S04]  /*0410*/  LDG.E R17, desc[UR6][R2.64] ;  /* 0x0000000602117981 */ /* 0x000f28000c1e1900 */
[----:B------:R-:W5:Y:S04]  /*0420*/  LDG.E R16, desc[UR6][R2.64+0x4] ;  /* 0x0000040602107981 */ /* 0x000f68000c1e1900 */
[----:B------:R-:W5:Y:S04]  /*0430*/  LDG.E R15, desc[UR6][R2.64+0x8] ;  /* 0x00000806020f7981 */ /* 0x000f68000c1e1900 */
[----:B------:R1:W5:Y:S01]  /*0440*/  LDG.E R23, desc[UR6][R2.64+0xc] ;  /* 0x00000c0602177981 */ /* 0x000362000c1e1900 */
[----:B------:R-:W-:Y:S01]  /*0450*/  I2FP.F32.S32 R11, R11 ;  /* 0x0000000b000b7245 */ /* 0x000fe20000201400 */
[----:B------:R-:W-:Y:S01]  /*0460*/  VIADD R12, R12, 0x8 ;  /* 0x000000080c0c7836 */ /* 0x000fe20000000000 */
[----:B------:R-:W-:-:S04]  /*0470*/  IADD3 R13, PT, PT, R13, 0x8, RZ ;  /* 0x000000080d0d7810 */ /* 0x000fc80007ffe0ff */
[----:B------:R-:W-:Y:S01]  /*0480*/  ISETP.NE.AND P1, PT, R12, RZ, PT ;  /* 0x000000ff0c00720c */ /* 0x000fe20003f25270 */
[----:B0-----:R-:W-:Y:S02]  /*0490*/  FFMA R11, R24, R25, R11 ;  /* 0x00000019180b7223 */ /* 0x001fe4000000000b */
[----:B------:R-:W2:Y:S04]  /*04a0*/  LDS R24, [R14+-0x8] ;  /* 0xfffff8000e187984 */ /* 0x000ea80000000800 */
[----:B------:R-:W0:Y:S02]  /*04b0*/  F2I.TRUNC.NTZ R11, R11 ;  /* 0x0000000b000b7305 */ /* 0x000e24000020f100 */
[----:B0-----:R-:W-:Y:S02]  /*04c0*/  I2FP.F32.S32 R25, R11 ;  /* 0x0000000b00197245 */ /* 0x001fe40000201400 */
[----:B------:R-:W-:Y:S03]  /*04d0*/  LDS R11, [R14+0x4] ;  /* 0x000004000e0b7984 */ /* 0x000fe60000000800 */
[----:B-1----:R-:W-:-:S02]  /*04e0*/  FFMA R22, R22, R27, R25 ;  /* 0x0000001b16167223 */ /* 0x002fc40000000019 */
[----:B------:R-:W3:Y:S04]  /*04f0*/  LDS R25, [R14+-0x4] ;  /* 0xfffffc000e197984 */ /* 0x000ee80000000800 */
[----:B------:R-:W0:Y:S02]  /*0500*/  F2I.TRUNC.NTZ R22, R22 ;  /* 0x0000001600167305 */ /* 0x000e24000020f100 */
[----:B0-----:R-:W-:Y:S02]  /*0510*/  I2FP.F32.S32 R2, R22 ;  /* 0x0000001600027245 */ /* 0x001fe40000201400 */
[----:B------:R-:W-:Y:S03]  /*0520*/  LDS R22, [R14+0xc] ;  /* 0x00000c000e167984 */ /* 0x000fe60000000800 */
[----:B--2---:R-:W-:-:S02]  /*0530*/  FFMA R2, R21, R24, R2 ;  /* 0x0000001815027223 */ /* 0x004fc40000000002 */
[----:B------:R-:W4:Y:S04]  /*0540*/  LDS R24, [R14] ;  /* 0x000000000e187984 */ /* 0x000f280000000800 */
[----:B------:R-:W0:Y:S02]  /*0550*/  F2I.TRUNC.NTZ R2, R2 ;  /* 0x0000000200027305 */ /* 0x000e24000020f100 */
[----:B0-----:R-:W-:-:S05]  /*0560*/  I2FP.F32.S32 R3, R2 ;  /* 0x0000000200037245 */ /* 0x001fca0000201400 */
[----:B---3--:R-:W-:-:S06]  /*0570*/  FFMA R3, R18, R25, R3 ;  /* 0x0000001912037223 */ /* 0x008fcc0000000003 */
[----:B------:R-:W0:Y:S02]  /*0580*/  F2I.TRUNC.NTZ R3, R3 ;  /* 0x0000000300037305 */ /* 0x000e24000020f100 */
[----:B0-----:R-:W-:-:S05]  /*0590*/  I2FP.F32.S32 R18, R3 ;  /* 0x0000000300127245 */ /* 0x001fca0000201400 */
[----:B----4-:R-:W-:Y:S02]  /*05a0*/  FFMA R17, R17, R24, R18 ;  /* 0x0000001811117223 */ /* 0x010fe40000000012 */
[----:B------:R0:W1:Y:S04]  /*05b0*/  LDS R18, [R14+0x8] ;  /* 0x000008000e127984 */ /* 0x0000680000000800 */
[----:B------:R-:W2:Y:S01]  /*05c0*/  F2I.TRUNC.NTZ R17, R17 ;  /* 0x0000001100117305 */ /* 0x000ea2000020f100 */
[----:B0-----:R-:W-:Y:S01]  /*05d0*/  VIADD R14, R14, 0x20 ;  /* 0x000000200e0e7836 */ /* 0x001fe20000000000 */
[----:B--2---:R-:W-:-:S05]  /*05e0*/  I2FP.F32.S32 R21, R17 ;  /* 0x0000001100157245 */ /* 0x004fca0000201400 */
[----:B-----5:R-:W-:-:S06]  /*05f0*/  FFMA R16, R16, R11, R21 ;  /* 0x0000000b10107223 */ /* 0x020fcc0000000015 */
[----:B------:R-:W0:Y:S02]  /*0600*/  F2I.TRUNC.NTZ R16, R16 ;  /* 0x0000001000107305 */ /* 0x000e24000020f100 */
[----:B0-----:R-:W-:-:S05]  /*0610*/  I2FP.F32.S32 R2, R16 ;  /* 0x0000001000027245 */ /* 0x001fca0000201400 */
[----:B-1----:R-:W-:-:S06]  /*0620*/  FFMA R2, R15, R18, R2 ;  /* 0x000000120f027223 */ /* 0x002fcc0000000002 */
[----:B------:R-:W0:Y:S02]  /*0630*/  F2I.TRUNC.NTZ R2, R2 ;  /* 0x0000000200027305 */ /* 0x000e24000020f100 */
[----:B0-----:R-:W-:-:S05]  /*0640*/  I2FP.F32.S32 R18, R2 ;  /* 0x0000000200127245 */ /* 0x001fca0000201400 */
[----:B------:R-:W-:-:S04]  /*0650*/  FFMA R18, R23, R22, R18 ;  /* 0x0000001617127223 */ /* 0x000fc80000000012 */
[----:B------:R0:W1:Y:S01]  /*0660*/  F2I.TRUNC.NTZ R11, R18 ;  /* 0x00000012000b7305 */ /* 0x000062000020f100 */
[----:B------:R-:W-:Y:S05]  /*0670*/  @P1 BRA `(.L_x_3) ;  /* 0xfffffffc00401947 */ /* 0x000fea000383ffff */
[----:B------:R-:W-:-:S07]  /*0680*/  IMAD.MOV.U32 R14, RZ, RZ, R5 ;  /* 0x000000ffff0e7224 */ /* 0x000fce00078e0005 */
.L_x_2:
[----:B------:R-:W-:-:S13]  /*0690*/  ISETP.NE.AND P1, PT, R19, RZ, PT ;  /* 0x000000ff1300720c */ /* 0x000fda0003f25270 */
[----:B------:R-:W-:Y:S05]  /*06a0*/  @!P1 BRA `(.L_x_4) ;  /* 0x0000000400089947 */ /* 0x000fea0003800000 */
[----:B------:R-:W-:Y:S01]  /*06b0*/  ISETP.NE.AND P1, PT, R20, RZ, PT ;  /* 0x000000ff1400720c */ /* 0x000fe20003f25270 */
[----:B------:R-:W-:-:S12]  /*06c0*/  @!P0 BRA `(.L_x_5) ;  /* 0x0000000000748947 */ /* 0x000fd80003800000 */
[----:B------:R-:W2:Y:S01]  /*06d0*/  LDC.64 R2, c[0x0][0x380] ;  /* 0x0000e000ff027b82 */ /* 0x000ea20000000a00 */
[----:B------:R-:W-:-:S04]  /*06e0*/  IMAD.IADD R13, R9, 0x1, R14 ;  /* 0x00000001090d7824 */ /* 0x000fc800078e020e */
[----:B--2---:R-:W-:-:S05]  /*06f0*/  IMAD.WIDE R2, R13, 0x4, R2 ;  /* 0x000000040d027825 */ /* 0x004fca00078e0202 */
[----:B------:R-:W2:Y:S04]  /*0700*/  LDG.E R16, desc[UR6][R2.64] ;  /* 0x0000000602107981 */ /* 0x000ea8000c1e1900 */
[----:B------:R-:W3:Y:S04]  /*0710*/  LDG.E R15, desc[UR6][R2.64+0x4] ;  /* 0x00000406020f7981 */ /* 0x000ee8000c1e1900 */
[----:B------:R-:W4:Y:S04]  /*0720*/  LDG.E R12, desc[UR6][R2.64+0x8] ;  /* 0x00000806020c7981 */ /* 0x000f28000c1e1900 */
[----:B------:R5:W4:Y:S01]  /*0730*/  LDG.E R13, desc[UR6][R2.64+0xc] ;  /* 0x00000c06020d7981 */ /* 0x000b22000c1e1900 */
[----:B0-----:R-:W-:Y:S01]  /*0740*/  MOV R18, 0x400 ;  /* 0x0000040000127802 */ /* 0x001fe20000000f00 */
[----:B------:R-:W-:Y:S01]  /*0750*/  IMAD R17, R7, R10, R14 ;  /* 0x0000000a07117224 */ /* 0x000fe200078e020e */
[----:B-1----:R-:W-:Y:S01]  /*0760*/  I2FP.F32.S32 R11, R11 ;  /* 0x0000000b000b7245 */ /* 0x002fe20000201400 */
[----:B------:R-:W0:Y:S01]  /*0770*/  S2R R21, SR_CgaCtaId ;  /* 0x0000000000157919 */ /* 0x000e220000008800 */
[----:B------:R-:W-:Y:S01]  /*0780*/  VIADD R14, R14, 0x4 ;  /* 0x000000040e0e7836 */ /* 0x000fe20000000000 */
[----:B0-----:R-:W-:-:S04]  /*0790*/  LEA R18, R21, R18, 0x18 ;  /* 0x0000001215127211 */ /* 0x001fc800078ec0ff */
[----:B------:R-:W-:-:S05]  /*07a0*/  LEA R17, R17, R18, 0x2 ;  /* 0x0000001211117211 */ /* 0x000fca00078e10ff */
[----:B------:R-:W2:Y:S04]  /*07b0*/  LDS R21, [R17] ;  /* 0x0000000011157984 */ /* 0x000ea80000000800 */
[----:B------:R-:W3:Y:S04]  /*07c0*/  LDS R18, [R17+0x4] ;  /* 0x0000040011127984 */ /* 0x000ee80000000800 */
[----:B-----5:R-:W4:Y:S01]  /*07d0*/  LDS R3, [R17+0x8] ;  /* 0x0000080011037984 */ /* 0x020f220000000800 */
[----:B--2---:R-:W-:-:S03]  /*07e0*/  FFMA R11, R16, R21, R11 ;  /* 0x00000015100b7223 */ /* 0x004fc6000000000b */
[----:B------:R-:W0:Y:S03]  /*07f0*/  LDS R16, [R17+0xc] ;  /* 0x00000c0011107984 */ /* 0x000e260000000800 */
[----:B------:R-:W1:Y:S02]  /*0800*/  F2I.TRUNC.NTZ R11, R11 ;  /* 0x0000000b000b7305 */ /* 0x000e64000020f100 */
[----:B-1----:R-:W-:-:S05]  /*0810*/  I2FP.F32.S32 R2, R11 ;  /* 0x0000000b00027245 */ /* 0x002fca0000201400 */
[----:B---3--:R-:W-:-:S06]  /*0820*/  FFMA R2, R15, R18, R2 ;  /* 0x000000120f027223 */ /* 0x008fcc0000000002 */
[----:B------:R-:W1:Y:S02]  /*0830*/  F2I.TRUNC.NTZ R2, R2 ;  /* 0x0000000200027305 */ /* 0x000e64000020f100 */
[----:B-1----:R-:W-:-:S05]  /*0840*/  I2FP.F32.S32 R15, R2 ;  /* 0x00000002000f7245 */ /* 0x002fca0000201400 */
[----:B----4-:R-:W-:-:S06]  /*0850*/  FFMA R3, R12, R3, R15 ;  /* 0x000000030c037223 */ /* 0x010fcc000000000f */
[----:B------:R-:W1:Y:S02]  /*0860*/  F2I.TRUNC.NTZ R3, R3 ;  /* 0x0000000300037305 */ /* 0x000e64000020f100 */
[----:B-1----:R-:W-:-:S05]  /*0870*/  I2FP.F32.S32 R12, R3 ;  /* 0x00000003000c7245 */ /* 0x002fca0000201400 */
[----:B0-----:R-:W-:-:S04]  /*0880*/  FFMA R12, R13, R16, R12 ;  /* 0x000000100d0c7223 */ /* 0x001fc8000000000c */
[----:B------:R2:W3:Y:S03]  /*0890*/  F2I.TRUNC.NTZ R11, R12 ;  /* 0x0000000c000b7305 */ /* 0x0004e6000020f100 */
.L_x_5:
[----:B------:R-:W-:Y:S05]  /*08a0*/  @!P1 BRA `(.L_x_4) ;  /* 0x0000000000889947 */ /* 0x000fea0003800000 */
[----:B------:R-:W-:-:S13]  /*08b0*/  ISETP.NE.AND P1, PT, R20, 0x1, PT ;  /* 0x000000011400780c */ /* 0x000fda0003f25270 */
[----:B--2---:R-:W2:Y:S01]  /*08c0*/  @P1 LDC.64 R12, c[0x0][0x380] ;  /* 0x0000e000ff0c1b82 */ /* 0x004ea20000000a00 */
[----:B------:R-:W-:Y:S01]  /*08d0*/  @P1 IMAD.IADD R3, R9, 0x1, R14 ;  /* 0x0000000109031824 */ /* 0x000fe200078e020e */
[----:B------:R-:W-:-:S03]  /*08e0*/  LOP3.LUT P2, RZ, R10, 0x1, RZ, 0xc0, !PT ;  /* 0x000000010aff7812 */ /* 0x000fc6000784c0ff */
[----:B--2---:R-:W-:-:S10]  /*08f0*/  @P1 IMAD.WIDE R12, R3, 0x4, R12 ;  /* 0x00000004030c1825 */ /* 0x004fd400078e020c */
[----:B------:R-:W2:Y:S01]  /*0900*/  @P2 LDC.64 R2, c[0x0][0x380] ;  /* 0x0000e000ff022b82 */ /* 0x000ea20000000a00 */
[----:B------:R-:W4:Y:S04]  /*0910*/  @P1 LDG.E R16, desc[UR6][R12.64] ;  /* 0x000000060c101981 */ /* 0x000f28000c1e1900 */
[----:B------:R1:W5:Y:S01]  /*0920*/  @P1 LDG.E R15, desc[UR6][R12.64+0x4] ;  /* 0x000004060c0f1981 */ /* 0x000362000c1e1900 */
[----:B------:R-:W-:Y:S01]  /*0930*/  @P1 IMAD R17, R7, R10, R14 ;  /* 0x0000000a07111224 */ /* 0x000fe200078e020e */
[----:B------:R-:W-:-:S05]  /*0940*/  @P1 IADD3 R14, PT, PT, R14, 0x2, RZ ;  /* 0x000000020e0e1810 */ /* 0x000fca0007ffe0ff */
[----:B------:R-:W-:-:S04]  /*0950*/  @P2 IMAD.IADD R9, R9, 0x1, R14 ;  /* 0x0000000109092824 */ /* 0x000fc800078e020e */
[----:B--2---:R-:W-:-:S06]  /*0960*/  @P2 IMAD.WIDE R2, R9, 0x4, R2 ;  /* 0x0000000409022825 */ /* 0x004fcc00078e0202 */
[----:B------:R2:W2:Y:S01]  /*0970*/  @P2 LDG.E R2, desc[UR6][R2.64] ;  /* 0x0000000602022981 */ /* 0x0004a2000c1e1900 */
[----:B------:R-:W-:Y:S02]  /*0980*/  @P1 MOV R9, 0x400 ;  /* 0x0000040000091802 */ /* 0x000fe40000000f00 */
[----:B-1-3--:R-:W-:Y:S01]  /*0990*/  @P1 I2FP.F32.S32 R13, R11 ;  /* 0x0000000b000d1245 */ /* 0x00afe20000201400 */
[----:B0-----:R-:W0:Y:S01]  /*09a0*/  @P1 S2R R18, SR_CgaCtaId ;  /* 0x0000000000121919 */ /* 0x001e220000008800 */
[----:B------:R-:W1:Y:S01]  /*09b0*/  @P2 S2R R23, SR_CgaCtaId ;  /* 0x0000000000172919 */ /* 0x000e620000008800 */
[----:B0-----:R-:W-:Y:S01]  /*09c0*/  @P1 LEA R18, R18, R9, 0x18 ;  /* 0x0000000912121211 */ /* 0x001fe200078ec0ff */
[----:B------:R-:W-:-:S04]  /*09d0*/  @P2 IMAD R9, R7, R10, R14 ;  /* 0x0000000a07092224 */ /* 0x000fc800078e020e */
[----:B------:R-:W-:Y:S01]  /*09e0*/  @P1 IMAD R17, R17, 0x4, R18 ;  /* 0x0000000411111824 */ /* 0x000fe200078e0212 */
[----:B------:R-:W-:-:S04]  /*09f0*/  @P2 MOV R18, 0x400 ;  /* 0x0000040000122802 */ /* 0x000fc80000000f00 */
[----:B------:R-:W4:Y:S01]  /*0a00*/  @P1 LDS R21, [R17] ;  /* 0x0000000011151984 */ /* 0x000f220000000800 */
[----:B-1----:R-:W-:-:S03]  /*0a10*/  @P2 LEA R18, R23, R18, 0x18 ;  /* 0x0000001217122211 */ /* 0x002fc600078ec0ff */
[----:B------:R-:W5:Y:S01]  /*0a20*/  @P1 LDS R12, [R17+0x4] ;  /* 0x00000400110c1984 */ /* 0x000f620000000800 */
[----:B------:R-:W-:-:S06]  /*0a30*/  @P2 LEA R9, R9, R18, 0x2 ;  /* 0x0000001209092211 */ /* 0x000fcc00078e10ff */
[----:B------:R-:W0:Y:S01]  /*0a40*/  @P2 LDS R9, [R9] ;  /* 0x0000000009092984 */ /* 0x000e220000000800 */
[----:B----4-:R-:W-:-:S06]  /*0a50*/  @P1 FFMA R13, R16, R21, R13 ;  /* 0x00000015100d1223 */ /* 0x010fcc000000000d */
[----:B------:R-:W1:Y:S02]  /*0a60*/  @P1 F2I.TRUNC.NTZ R13, R13 ;  /* 0x0000000d000d1305 */ /* 0x000e64000020f100 */
[----:B-1----:R-:W-:-:S05]  /*0a70*/  @P1 I2FP.F32.S32 R14, R13 ;  /* 0x0000000d000e1245 */ /* 0x002fca0000201400 */
[----:B-----5:R-:W-:-:S04]  /*0a80*/  @P1 FFMA R12, R15, R12, R14 ;  /* 0x0000000c0f0c1223 */ /* 0x020fc8000000000e */
[----:B------:R-:W2:Y:S02]  /*0a90*/  @P1 F2I.TRUNC.NTZ R11, R12 ;  /* 0x0000000c000b1305 */ /* 0x000ea4000020f100 */
[----:B--2---:R-:W-:-:S05]  /*0aa0*/  @P2 I2FP.F32.S32 R3, R11 ;  /* 0x0000000b00032245 */ /* 0x004fca0000201400 */
[----:B0-----:R-:W-:-:S04]  /*0ab0*/  @P2 FFMA R2, R2, R9, R3 ;  /* 0x0000000902022223 */ /* 0x001fc80000000003 */
[----:B------:R4:W0:Y:S03]  /*0ac0*/  @P2 F2I.TRUNC.NTZ R11, R2 ;  /* 0x00000002000b2305 */ /* 0x000826000020f100 */
.L_x_4:
[----:B------:R-:W-:-:S05]  /*0ad0*/  VIADD R7, R7, 0x1 ;  /* 0x0000000107077836 */ /* 0x000fca0000000000 */
[----:B------:R-:W-:-:S13]  /*0ae0*/  ISETP.NE.AND P1, PT, R7, R10, PT ;  /* 0x0000000a0700720c */ /* 0x000fda0003f25270 */
[----:B------:R-:W-:Y:S05]  /*0af0*/  @P1 BRA `(.L_x_6) ;  /* 0xfffffff400e81947 */ /* 0x000fea000383ffff */
[----:B01-3--:R-:W-:-:S07]  /*0b00*/  I2FP.F32.S32 R11, R11 ;  /* 0x0000000b000b7245 */ /* 0x00bfce0000201400 */
.L_x_1:
[----:B0---4-:R-:W0:Y:S02]  /*0b10*/  LDC.64 R2, c[0x0][0x390] ;  /* 0x0000e400ff027b82 */ /* 0x011e240000000a00 */
[----:B0-----:R-:W-:-:S05]  /*0b20*/  IMAD.WIDE R4, R4, 0x4, R2 ;  /* 0x0000000404047825 */ /* 0x001fca00078e0202 */
[----:B------:R-:W-:Y:S01]  /*0b30*/  STG.E desc[UR6][R4.64], R11 ;  /* 0x0000000b04007986 */ /* 0x000fe2000c101906 */
[----:B------:R-:W-:Y:S05]  /*0b40*/  EXIT ;  /* 0x000000000000794d */ /* 0x000fea0003800000 */
.L_x_7:
        /* <DEDUP_REMOVED lines=11> */
.L_x_9:


//--------------------- .nv.shared._Z10cudaMoyen2PfS_i --------------------------
	.section	.nv.shared._Z10cudaMoyen2PfS_i,"aw",@nobits
	.sectionflags	@""
	.align	16
	.zero		1024


//--------------------- .nv.shared.reserved.0     --------------------------
	.section	.nv.shared.reserved.0,"aw",@nobits
	.weak		__nv_reservedSMEM_offset_0_alias
	.size		__nv_reservedSMEM_offset_0_alias, 0, 64
	.other		__nv_reservedSMEM_offset_0_alias,@"STO_CUDA_RESERVED_SHARED STV_DEFAULT"
__nv_reservedSMEM_offset_0_alias:
	.zero		0
	.zero		64


//--------------------- .nv.shared._Z8cudaConvPfS_S_iii --------------------------
	.section	.nv.shared._Z8cudaConvPfS_S_iii,"aw",@nobits
	.sectionflags	@""
	.align	16
	.zero		1024


//--------------------- .nv.constant0._Z10cudaMoyen2PfS_i --------------------------
	.section	.nv.constant0._Z10cudaMoyen2PfS_i,"a",@progbits
	.sectionflags	@""
	.align	4
.nv.constant0._Z10cudaMoyen2PfS_i:
	.zero		916


//--------------------- .nv.constant0._Z8cudaConvPfS_S_iii --------------------------
	.section	.nv.constant0._Z8cudaConvPfS_S_iii,"a",@progbits
	.sectionflags	@""
	.align	4
.nv.constant0._Z8cudaConvPfS_S_iii:
	.zero		932


//--------------------- SYMBOLS --------------------------

	.type		.nv.reservedSmem.offset0,@object
	.size		.nv.reservedSmem.offset0,0x4
	.type		.nv.reservedSmem.cap,@object
	.size		.nv.reservedSmem.cap,0x4
